//
// Generated by NVIDIA NVVM Compiler
//
// Compiler Build ID: CL-36424714
// Cuda compilation tools, release 13.0, V13.0.88
// Based on NVVM 20.0.0
//

.version 9.0
.target sm_100
.address_size 64

	// .globl	_Z1Kv
.extern .func  (.param .b32 func_retval0) vprintf
(
	.param .b64 vprintf_param_0,
	.param .b64 vprintf_param_1
)
;
.global .align 4 .b8 binary[4096];
.global .align 4 .u32 k2counter;
.global .align 1 .b8 $str[36] = {69, 114, 114, 111, 114, 58, 32, 84, 104, 101, 114, 101, 32, 105, 115, 32, 110, 111, 32, 103, 108, 111, 98, 97, 108, 32, 98, 97, 114, 114, 105, 101, 114, 46, 10};
.global .align 1 .b8 $str$1[20] = {84, 104, 105, 115, 32, 105, 115, 32, 98, 101, 102, 111, 114, 101, 58, 32, 37, 100, 10};
.global .align 1 .b8 $str$2[38] = {84, 104, 105, 115, 32, 105, 115, 32, 97, 102, 116, 101, 114, 32, 116, 104, 101, 32, 103, 108, 111, 98, 97, 108, 32, 98, 97, 114, 114, 105, 101, 114, 58, 32, 37, 100, 10};

.visible .entry _Z1Kv()
{
	.reg .pred 	%p<2>;
	.reg .b32 	%r<9>;
	.reg .b64 	%rd<8>;

	mov.u32 	%r1, %ntid.x;
	mov.u32 	%r2, %ctaid.x;
	mov.u32 	%r3, %tid.x;
	mad.lo.s32 	%r4, %r1, %r2, %r3;
	mul.wide.u32 	%rd1, %r4, 4;
	mov.u64 	%rd2, binary;
	add.s64 	%rd3, %rd2, %rd1;
	st.global.u32 	[%rd3], %r4;
	bar.sync 	0;
	sub.s32 	%r5, 1023, %r4;
	mul.wide.u32 	%rd4, %r5, 4;
	add.s64 	%rd5, %rd2, %rd4;
	ld.global.u32 	%r6, [%rd5];
	setp.eq.s32 	%p1, %r6, %r5;
	@%p1 bra 	$L__BB0_2;
	mov.u64 	%rd6, $str;
	cvta.global.u64 	%rd7, %rd6;
	{ // callseq 0, 0
	.param .b64 param0;
	st.param.b64 	[param0], %rd7;
	.param .b64 param1;
	st.param.b64 	[param1], 0;
	.param .b32 retval0;
	call.uni (retval0), 
	vprintf, 
	(
	param0, 
	param1
	);
	ld.param.b32 	%r7, [retval0];
	} // callseq 0
$L__BB0_2:
	ret;

}
	// .globl	_Z6K2initv
.visible .entry _Z6K2initv()
{
	.reg .b32 	%r<2>;

	mov.b32 	%r1, 0;
	st.volatile.global.u32 	[k2counter], %r1;
	ret;

}
	// .globl	_Z2K2v
.visible .entry _Z2K2v()
{
	.local .align 8 .b8 	__local_depot2[8];
	.reg .b64 	%SP;
	.reg .b64 	%SPL;
	.reg .pred 	%p<2>;
	.reg .b32 	%r<11>;
	.reg .b64 	%rd<8>;

	mov.u64 	%SPL, __local_depot2;
	cvta.local.u64 	%SP, %SPL;
	add.u64 	%rd2, %SP, 0;
	add.u64 	%rd1, %SPL, 0;
	mov.u32 	%r2, %ntid.x;
	mov.u32 	%r3, %ctaid.x;
	mov.u32 	%r4, %tid.x;
	mad.lo.s32 	%r1, %r2, %r3, %r4;
	st.local.u32 	[%rd1], %r1;
	mov.u64 	%rd3, $str$1;
	cvta.global.u64 	%rd4, %rd3;
	{ // callseq 1, 0
	.param .b64 param0;
	st.param.b64 	[param0], %rd4;
	.param .b64 param1;
	st.param.b64 	[param1], %rd2;
	.param .b32 retval0;
	call.uni (retval0), 
	vprintf, 
	(
	param0, 
	param1
	);
	ld.param.b32 	%r5, [retval0];
	} // callseq 1
	atom.global.inc.u32 	%r7, [k2counter], 1025;
$L__BB2_1:
	ld.volatile.global.u32 	%r8, [k2counter];
	setp.ne.s32 	%p1, %r8, 1024;
	@%p1 bra 	$L__BB2_1;
	st.local.u32 	[%rd1], %r1;
	mov.u64 	%rd5, $str$2;
	cvta.global.u64 	%rd6, %rd5;
	{ // callseq 2, 0
	.param .b64 param0;
	st.param.b64 	[param0], %rd6;
	.param .b64 param1;
	st.param.b64 	[param1], %rd2;
	.param .b32 retval0;
	call.uni (retval0), 
	vprintf, 
	(
	param0, 
	param1
	);
	ld.param.b32 	%r9, [retval0];
	} // callseq 2
	ret;

}


// ===== COMPILED SASS (sm_100) =====

	.target	sm_100

	.elftype	@"ET_EXEC"


//--------------------- .note.nv.tkinfo           --------------------------
	.section	.note.nv.tkinfo,"",@"SHT_NOTE"
	.sectionflags	@"SHF_NOTE_NV_TKINFO"
	.tkinfo
        /*0018*/ 	.word	0x00000002
        /*0030*/ 	.string	""
        /*0030*/ 	.string	"ptxas"
        /*0030*/ 	.string	"Cuda compilation tools, release 13.0, V13.0.88"
        /*0030*/ 	.string	"Build cuda_13.0.r13.0/compiler.36424714_0"
        /*0030*/ 	.string	"-arch sm_100 -m 64 "



//--------------------- .note.nv.cuinfo           --------------------------
	.section	.note.nv.cuinfo,"",@"SHT_NOTE"
	.sectionflags	@"SHF_NOTE_NV_CUINFO"
        /*0018*/ 	.short	0x0002
        /*001a*/ 	.short	0x0064
        /*001c*/ 	.short	0x0082
	.zero		2


//--------------------- .nv.info                  --------------------------
	.section	.nv.info,"",@"SHT_CUDA_INFO"
	.align	4


	//----- nvinfo : EIATTR_REGCOUNT
	.align		4
        /*0000*/ 	.byte	0x04, 0x2f
        /*0002*/ 	.short	(.L_6 - .L_5)
	.align		4
.L_5:
        /*0004*/ 	.word	index@(_Z1Kv)
        /*0008*/ 	.word	0x00000018


	//----- nvinfo : EIATTR_FRAME_SIZE
	.align		4
.L_6:
        /*000c*/ 	.byte	0x04, 0x11
        /*000e*/ 	.short	(.L_8 - .L_7)
	.align		4
.L_7:
        /*0010*/ 	.word	index@(_Z1Kv)
        /*0014*/ 	.word	0x00000000


	//----- nvinfo : EIATTR_REGCOUNT
	.align		4
.L_8:
        /*0018*/ 	.byte	0x04, 0x2f
        /*001a*/ 	.short	(.L_10 - .L_9)
	.align		4
.L_9:
        /*001c*/ 	.word	index@(_Z6K2initv)
        /*0020*/ 	.word	0x00000006


	//----- nvinfo : EIATTR_FRAME_SIZE
	.align		4
.L_10:
        /*0024*/ 	.byte	0x04, 0x11
        /*0026*/ 	.short	(.L_12 - .L_11)
	.align		4
.L_11:
        /*0028*/ 	.word	index@(_Z6K2initv)
        /*002c*/ 	.word	0x00000000


	//----- nvinfo : EIATTR_REGCOUNT
	.align		4
.L_12:
        /*0030*/ 	.byte	0x04, 0x2f
        /*0032*/ 	.short	(.L_14 - .L_13)
	.align		4
.L_13:
        /*0034*/ 	.word	index@(_Z2K2v)
        /*0038*/ 	.word	0x00000018


	//----- nvinfo : EIATTR_FRAME_SIZE
	.align		4
.L_14:
        /*003c*/ 	.byte	0x04, 0x11
        /*003e*/ 	.short	(.L_16 - .L_15)
	.align		4
.L_15:
        /*0040*/ 	.word	index@(_Z2K2v)
        /*0044*/ 	.word	0x00000008


	//----- nvinfo : EIATTR_MIN_STACK_SIZE
	.align		4
.L_16:
        /*0048*/ 	.byte	0x04, 0x12
        /*004a*/ 	.short	(.L_18 - .L_17)
	.align		4
.L_17:
        /*004c*/ 	.word	index@(_Z2K2v)
        /*0050*/ 	.word	0x00000008


	//----- nvinfo : EIATTR_MIN_STACK_SIZE
	.align		4
.L_18:
        /*0054*/ 	.byte	0x04, 0x12
        /*0056*/ 	.short	(.L_20 - .L_19)
	.align		4
.L_19:
        /*0058*/ 	.word	index@(_Z6K2initv)
        /*005c*/ 	.word	0x00000000


	//----- nvinfo : EIATTR_MIN_STACK_SIZE
	.align		4
.L_20:
        /*0060*/ 	.byte	0x04, 0x12
        /*0062*/ 	.short	(.L_22 - .L_21)
	.align		4
.L_21:
        /*0064*/ 	.word	index@(_Z1Kv)
        /*0068*/ 	.word	0x00000000
.L_22:


//--------------------- .nv.compat                --------------------------
	.section	.nv.compat,"",@"SHT_CUDA_COMPAT_INFO"
	.align	4
        /*0000*/ 	.byte	0x02, 0x09, 0x00, 0x00, 0x02, 0x02, 0x01, 0x00, 0x02, 0x05, 0x05, 0x00, 0x03, 0x07, 0x01, 0x01
        /*0010*/ 	.byte	0x02, 0x03, 0x00, 0x00, 0x02, 0x06, 0x01, 0x00, 0x04, 0x0b, 0x08, 0x00, 0x09, 0x00, 0x00, 0x00
        /*0020*/ 	.byte	0x00, 0x00, 0x00, 0x00


//--------------------- .nv.info._Z2K2v           --------------------------
	.section	.nv.info._Z2K2v,"",@"SHT_CUDA_INFO"
	.sectionflags	@""
	.align	4


	//----- nvinfo : EIATTR_CUDA_API_VERSION
	.align		4
        /*0000*/ 	.byte	0x04, 0x37
        /*0002*/ 	.short	(.L_24 - .L_23)
.L_23:
        /*0004*/ 	.word	0x00000082


	//----- nvinfo : EIATTR_SPARSE_MMA_MASK
	.align		4
.L_24:
        /*0008*/ 	.byte	0x03, 0x50
        /*000a*/ 	.short	0x0000


	//----- nvinfo : EIATTR_MAXREG_COUNT
	.align		4
        /*000c*/ 	.byte	0x03, 0x1b
        /*000e*/ 	.short	0x00ff


	//----- nvinfo : EIATTR_EXTERNS
	.align		4
        /*0010*/ 	.byte	0x04, 0x0f
        /*0012*/ 	.short	(.L_26 - .L_25)


	//   ....[0]....
	.align		4
.L_25:
        /*0014*/ 	.word	index@(vprintf)


	//----- nvinfo : EIATTR_MERCURY_ISA_VERSION
	.align		4
.L_26:
        /*0018*/ 	.byte	0x03, 0x5f
        /*001a*/ 	.short	0x0101


	//----- nvinfo : EIATTR_VRC_CTA_INIT_COUNT
	.align		4
        /*001c*/ 	.byte	0x02, 0x4a
	.zero		1
	.zero		1


	//----- nvinfo : EIATTR_SYSCALL_OFFSETS
	.align		4
        /*0020*/ 	.byte	0x04, 0x46
        /*0022*/ 	.short	(.L_28 - .L_27)


	//   ....[0]....
.L_27:
        /*0024*/ 	.word	0x00000140


	//   ....[1]....
        /*0028*/ 	.word	0x00000250


	//----- nvinfo : EIATTR_EXIT_INSTR_OFFSETS
	.align		4
.L_28:
        /*002c*/ 	.byte	0x04, 0x1c
        /*002e*/ 	.short	(.L_30 - .L_29)


	//   ....[0]....
.L_29:
        /*0030*/ 	.word	0x00000260


	//----- nvinfo : EIATTR_SW_WAR
	.align		4
.L_30:
        /*0034*/ 	.byte	0x04, 0x36
        /*0036*/ 	.short	(.L_32 - .L_31)
.L_31:
        /*0038*/ 	.word	0x00000008
.L_32:


//--------------------- .nv.info._Z6K2initv       --------------------------
	.section	.nv.info._Z6K2initv,"",@"SHT_CUDA_INFO"
	.sectionflags	@""
	.align	4


	//----- nvinfo : EIATTR_CUDA_API_VERSION
	.align		4
        /*0000*/ 	.byte	0x04, 0x37
        /*0002*/ 	.short	(.L_34 - .L_33)
.L_33:
        /*0004*/ 	.word	0x00000082


	//----- nvinfo : EIATTR_SPARSE_MMA_MASK
	.align		4
.L_34:
        /*0008*/ 	.byte	0x03, 0x50
        /*000a*/ 	.short	0x0000


	//----- nvinfo : EIATTR_MAXREG_COUNT
	.align		4
        /*000c*/ 	.byte	0x03, 0x1b
        /*000e*/ 	.short	0x00ff


	//----- nvinfo : EIATTR_MERCURY_ISA_VERSION
	.align		4
        /*0010*/ 	.byte	0x03, 0x5f
        /*0012*/ 	.short	0x0101


	//----- nvinfo : EIATTR_VRC_CTA_INIT_COUNT
	.align		4
        /*0014*/ 	.byte	0x02, 0x4a
	.zero		1
	.zero		1


	//----- nvinfo : EIATTR_EXIT_INSTR_OFFSETS
	.align		4
        /*0018*/ 	.byte	0x04, 0x1c
        /*001a*/ 	.short	(.L_36 - .L_35)


	//   ....[0]....
.L_35:
        /*001c*/ 	.word	0x00000040


	//----- nvinfo : EIATTR_SW_WAR
	.align		4
.L_36:
        /*0020*/ 	.byte	0x04, 0x36
        /*0022*/ 	.short	(.L_38 - .L_37)
.L_37:
        /*0024*/ 	.word	0x00000008
.L_38:


//--------------------- .nv.info._Z1Kv            --------------------------
	.section	.nv.info._Z1Kv,"",@"SHT_CUDA_INFO"
	.sectionflags	@""
	.align	4


	//----- nvinfo : EIATTR_CUDA_API_VERSION
	.align		4
        /*0000*/ 	.byte	0x04, 0x37
        /*0002*/ 	.short	(.L_40 - .L_39)
.L_39:
        /*0004*/ 	.word	0x00000082


	//----- nvinfo : EIATTR_SPARSE_MMA_MASK
	.align		4
.L_40:
        /*0008*/ 	.byte	0x03, 0x50
        /*000a*/ 	.short	0x0000


	//----- nvinfo : EIATTR_MAXREG_COUNT
	.align		4
        /*000c*/ 	.byte	0x03, 0x1b
        /*000e*/ 	.short	0x00ff


	//----- nvinfo : EIATTR_NUM_BARRIERS
	.align		4
        /*0010*/ 	.byte	0x02, 0x4c
        /*0012*/ 	.byte	0x01
	.zero		1


	//----- nvinfo : EIATTR_EXTERNS
	.align		4
        /*0014*/ 	.byte	0x04, 0x0f
        /*0016*/ 	.short	(.L_42 - .L_41)


	//   ....[0]....
	.align		4
.L_41:
        /*0018*/ 	.word	index@(vprintf)


	//----- nvinfo : EIATTR_MERCURY_ISA_VERSION
	.align		4
.L_42:
        /*001c*/ 	.byte	0x03, 0x5f
        /*001e*/ 	.short	0x0101


	//----- nvinfo : EIATTR_VRC_CTA_INIT_COUNT
	.align		4
        /*0020*/ 	.byte	0x02, 0x4a
	.zero		1
	.zero		1


	//----- nvinfo : EIATTR_SYSCALL_OFFSETS
	.align		4
        /*0024*/ 	.byte	0x04, 0x46
        /*0026*/ 	.short	(.L_44 - .L_43)


	//   ....[0]....
.L_43:
        /*0028*/ 	.word	0x00000160


	//----- nvinfo : EIATTR_EXIT_INSTR_OFFSETS
	.align		4
.L_44:
        /*002c*/ 	.byte	0x04, 0x1c
        /*002e*/ 	.short	(.L_46 - .L_45)


	//   ....[0]....
.L_45:
        /*0030*/ 	.word	0x000000e0


	//   ....[1]....
        /*0034*/ 	.word	0x00000170


	//----- nvinfo : EIATTR_CRS_STACK_SIZE
	.align		4
.L_46:
        /*0038*/ 	.byte	0x04, 0x1e
        /*003a*/ 	.short	(.L_48 - .L_47)
.L_47:
        /*003c*/ 	.word	0x00000000


	//----- nvinfo : EIATTR_SW_WAR
	.align		4
.L_48:
        /*0040*/ 	.byte	0x04, 0x36
        /*0042*/ 	.short	(.L_50 - .L_49)
.L_49:
        /*0044*/ 	.word	0x00000008
.L_50:


//--------------------- .nv.callgraph             --------------------------
	.section	.nv.callgraph,"",@"SHT_CUDA_CALLGRAPH"
	.align	4
	.sectionentsize	8
	.align		4
        /*0000*/ 	.word	0x00000000
	.align		4
        /*0004*/ 	.word	0xffffffff
	.align		4
        /*0008*/ 	.word	index@(_Z2K2v)
	.align		4
        /*000c*/ 	.word	index@(vprintf)
	.align		4
        /*0010*/ 	.word	index@(_Z1Kv)
	.align		4
        /*0014*/ 	.word	index@(vprintf)
	.align		4
        /*0018*/ 	.word	0x00000000
	.align		4
        /*001c*/ 	.word	0xfffffffe
	.align		4
        /*0020*/ 	.word	0x00000000
	.align		4
        /*0024*/ 	.word	0xfffffffd
	.align		4
        /*0028*/ 	.word	0x00000000
	.align		4
        /*002c*/ 	.word	0xfffffffc


//--------------------- .nv.constant4             --------------------------
	.section	.nv.constant4,"a",@progbits
	.align	8
	.align		8
.nv.constant4:
        /*0000*/ 	.dword	vprintf
	.align		8
        /*0008*/ 	.dword	binary
	.align		8
        /*0010*/ 	.dword	k2counter
	.align		8
        /*0018*/ 	.dword	$str
	.align		8
        /*0020*/ 	.dword	$str$1
	.align		8
        /*0028*/ 	.dword	$str$2


//--------------------- .text._Z2K2v              --------------------------
	.section	.text._Z2K2v,"ax",@progbits
	.align	128
        .global         _Z2K2v
        .type           _Z2K2v,@function
        .size           _Z2K2v,(.L_x_7 - _Z2K2v)
        .other          _Z2K2v,@"STO_CUDA_ENTRY STV_DEFAULT"
_Z2K2v:
.text._Z2K2v:
[----:B------:R-:W0:Y:S01]  /*0000*/  LDC R1, c[0x0][0x37c] ;  /* 0x0000df00ff017b82 */ /* 0x000e220000000800 */
[----:B------:R-:W1:Y:S01]  /*0010*/  S2R R18, SR_CTAID.X ;  /* 0x0000000000127919 */ /* 0x000e620000002500 */
[----:B------:R-:W2:Y:S01]  /*0020*/  LDCU UR5, c[0x0][0x2fc] ;  /* 0x00005f80ff0577ac */ /* 0x000ea20008000800 */
[----:B0-----:R-:W-:Y:S01]  /*0030*/  VIADD R1, R1, 0xfffffff8 ;  /* 0xfffffff801017836 */ /* 0x001fe20000000000 */
[----:B------:R-:W-:Y:S01]  /*0040*/  MOV R0, 0x0 ;  /* 0x0000000000007802 */ /* 0x000fe20000000f00 */
[----:B------:R-:W1:Y:S01]  /*0050*/  S2R R3, SR_TID.X ;  /* 0x0000000000037919 */ /* 0x000e620000002100 */
[----:B------:R-:W1:Y:S02]  /*0060*/  LDCU UR6, c[0x0][0x360] ;  /* 0x00006c00ff0677ac */ /* 0x000e640008000800 */
[----:B------:R0:W3:Y:S01]  /*0070*/  LDC.64 R8, c[0x4][R0] ;  /* 0x0100000000087b82 */ /* 0x0000e20000000a00 */
[----:B------:R-:W4:Y:S01]  /*0080*/  LDCU UR4, c[0x0][0x2f8] ;  /* 0x00005f00ff0477ac */ /* 0x000f220008000800 */
[----:B------:R-:W0:Y:S01]  /*0090*/  LDCU.64 UR36, c[0x0][0x358] ;  /* 0x00006b00ff2477ac */ /* 0x000e220008000a00 */
[----:B----4-:R-:W-:-:S05]  /*00a0*/  IADD3 R2, P0, PT, R1, UR4, RZ ;  /* 0x0000000401027c10 */ /* 0x010fca000ff1e0ff */
[----:B--2---:R-:W-:Y:S02]  /*00b0*/  IMAD.X R16, RZ, RZ, UR5, P0 ;  /* 0x00000005ff107e24 */ /* 0x004fe400080e06ff */
[----:B------:R-:W-:Y:S02]  /*00c0*/  IMAD.MOV.U32 R6, RZ, RZ, R2 ;  /* 0x000000ffff067224 */ /* 0x000fe400078e0002 */
[----:B-1----:R-:W-:Y:S01]  /*00d0*/  IMAD R18, R18, UR6, R3 ;  /* 0x0000000612127c24 */ /* 0x002fe2000f8e0203 */
[----:B------:R-:W1:Y:S01]  /*00e0*/  LDCU.64 UR6, c[0x4][0x20] ;  /* 0x01000400ff0677ac */ /* 0x000e620008000a00 */
[----:B------:R-:W-:-:S03]  /*00f0*/  MOV R7, R16 ;  /* 0x0000001000077202 */ /* 0x000fc60000000f00 */
[----:B------:R2:W-:Y:S01]  /*0100*/  STL [R1], R18 ;  /* 0x0000001201007387 */ /* 0x0005e20000100800 */
[----:B-1----:R-:W-:Y:S01]  /*0110*/  MOV R4, UR6 ;  /* 0x0000000600047c02 */ /* 0x002fe20008000f00 */
[----:B0-23--:R-:W-:-:S07]  /*0120*/  IMAD.U32 R5, RZ, RZ, UR7 ;  /* 0x00000007ff057e24 */ /* 0x00dfce000f8e00ff */
[----:B------:R-:W-:-:S07]  /*0130*/  LEPC R20, `(.L_x_0) ;  /* 0x000000001014794e */ /* 0x000fce0000000000 */
[----:B------:R-:W-:Y:S05]  /*0140*/  CALL.ABS.NOINC R8 ;  /* 0x0000000008007343 */ /* 0x000fea0003c00000 */
.L_x_0:
[----:B------:R-:W0:Y:S01]  /*0150*/  LDC.64 R4, c[0x4][0x10] ;  /* 0x01000400ff047b82 */ /* 0x000e220000000a00 */
[----:B------:R-:W-:-:S05]  /*0160*/  IMAD.MOV.U32 R3, RZ, RZ, 0x401 ;  /* 0x00000401ff037424 */ /* 0x000fca00078e00ff */
[----:B0-----:R0:W-:Y:S02]  /*0170*/  REDG.E.INC.STRONG.GPU desc[UR36][R4.64], R3 ;  /* 0x000000030400798e */ /* 0x0011e4000d92e124 */
.L_x_1:
[----:B------:R-:W2:Y:S01]  /*0180*/  LDG.E.STRONG.SYS R0, desc[UR36][R4.64] ;  /* 0x0000002404007981 */ /* 0x000ea2000c1f5900 */
[----:B------:R-:W-:Y:S05]  /*0190*/  YIELD ;  /* 0x0000000000007946 */ /* 0x000fea0003800000 */
[----:B--2---:R-:W-:-:S13]  /*01a0*/  ISETP.NE.AND P0, PT, R0, 0x400, PT ;  /* 0x000004000000780c */ /* 0x004fda0003f05270 */
[----:B------:R-:W-:Y:S05]  /*01b0*/  @P0 BRA `(.L_x_1) ;  /* 0xfffffffc00f00947 */ /* 0x000fea000383ffff */
[----:B------:R-:W-:Y:S01]  /*01c0*/  MOV R0, 0x0 ;  /* 0x0000000000007802 */ /* 0x000fe20000000f00 */
[----:B------:R1:W-:Y:S01]  /*01d0*/  STL [R1], R18 ;  /* 0x0000001201007387 */ /* 0x0003e20000100800 */
[----:B------:R-:W0:Y:S01]  /*01e0*/  LDCU.64 UR4, c[0x4][0x28] ;  /* 0x01000500ff0477ac */ /* 0x000e220008000a00 */
[----:B------:R-:W-:Y:S01]  /*01f0*/  IMAD.MOV.U32 R6, RZ, RZ, R2 ;  /* 0x000000ffff067224 */ /* 0x000fe200078e0002 */
[----:B------:R1:W2:Y:S01]  /*0200*/  LDC.64 R8, c[0x4][R0] ;  /* 0x0100000000087b82 */ /* 0x0002a20000000a00 */
[----:B------:R-:W-:Y:S01]  /*0210*/  MOV R7, R16 ;  /* 0x0000001000077202 */ /* 0x000fe20000000f00 */
[----:B0-----:R-:W-:Y:S01]  /*0220*/  IMAD.U32 R4, RZ, RZ, UR4 ;  /* 0x00000004ff047e24 */ /* 0x001fe2000f8e00ff */
[----:B-1----:R-:W-:-:S07]  /*0230*/  MOV R5, UR5 ;  /* 0x0000000500057c02 */ /* 0x002fce0008000f00 */
[----:B------:R-:W-:-:S07]  /*0240*/  LEPC R20, `(.L_x_2) ;  /* 0x000000001014794e */ /* 0x000fce0000000000 */
[----:B--2---:R-:W-:Y:S05]  /*0250*/  CALL.ABS.NOINC R8 ;  /* 0x0000000008007343 */ /* 0x004fea0003c00000 */
.L_x_2:
[----:B------:R-:W-:Y:S05]  /*0260*/  EXIT ;  /* 0x000000000000794d */ /* 0x000fea0003800000 */
.L_x_3:
[----:B------:R-:W-:-:S00]  /*0270*/  BRA `(.L_x_3) ;  /* 0xfffffffc00fc7947 */ /* 0x000fc0000383ffff */
[----:B------:R-:W-:-:S00]  /*0280*/  NOP ;  /* 0x0000000000007918 */ /* 0x000fc00000000000 */
[----:B------:R-:W-:-:S00]  /*0290*/  NOP ;  /* 0x0000000000007918 */ /* 0x000fc00000000000 */
[----:B------:R-:W-:-:S00]  /*02a0*/  NOP ;  /* 0x0000000000007918 */ /* 0x000fc00000000000 */
[----:B------:R-:W-:-:S00]  /*02b0*/  NOP ;  /* 0x0000000000007918 */ /* 0x000fc00000000000 */
[----:B------:R-:W-:-:S00]  /*02c0*/  NOP ;  /* 0x0000000000007918 */ /* 0x000fc00000000000 */
[----:B------:R-:W-:-:S00]  /*02d0*/  NOP ;  /* 0x0000000000007918 */ /* 0x000fc00000000000 */
[----:B------:R-:W-:-:S00]  /*02e0*/  NOP ;  /* 0x0000000000007918 */ /* 0x000fc00000000000 */
[----:B------:R-:W-:-:S00]  /*02f0*/  NOP ;  /* 0x0000000000007918 */ /* 0x000fc00000000000 */
.L_x_7:


//--------------------- .text._Z6K2initv          --------------------------
	.section	.text._Z6K2initv,"ax",@progbits
	.align	128
        .global         _Z6K2initv
        .type           _Z6K2initv,@function
        .size           _Z6K2initv,(.L_x_8 - _Z6K2initv)
        .other          _Z6K2initv,@"STO_CUDA_ENTRY STV_DEFAULT"
_Z6K2initv:
.text._Z6K2initv:
[----:B------:R-:W-:Y:S08]  /*0000*/  LDC R1, c[0x0][0x37c] ;  /* 0x0000df00ff017b82 */ /* 0x000ff00000000800 */
[----:B------:R-:W0:Y:S01]  /*0010*/  LDC.64 R2, c[0x4][0x10] ;  /* 0x01000400ff027b82 */ /* 0x000e220000000a00 */
[----:B------:R-:W0:Y:S02]  /*0020*/  LDCU.64 UR4, c[0x0][0x358] ;  /* 0x00006b00ff0477ac */ /* 0x000e240008000a00 */
[----:B0-----:R-:W-:Y:S01]  /*0030*/  STG.E.STRONG.SYS desc[UR4][R2.64], RZ ;  /* 0x000000ff02007986 */ /* 0x001fe2000c115904 */
[----:B------:R-:W-:Y:S05]  /*0040*/  EXIT ;  /* 0x000000000000794d */ /* 0x000fea0003800000 */
.L_x_4:
        /* <DEDUP_REMOVED lines=11> */
.L_x_8:


//--------------------- .text._Z1Kv               --------------------------
	.section	.text._Z1Kv,"ax",@progbits
	.align	128
        .global         _Z1Kv
        .type           _Z1Kv,@function
        .size           _Z1Kv,(.L_x_9 - _Z1Kv)
        .other          _Z1Kv,@"STO_CUDA_ENTRY STV_DEFAULT"
_Z1Kv:
.text._Z1Kv:
[----:B------:R-:W0:Y:S01]  /*0000*/  LDC R1, c[0x0][0x37c] ;  /* 0x0000df00ff017b82 */ /* 0x000e220000000800 */
[----:B------:R-:W1:Y:S07]  /*0010*/  S2R R7, SR_CTAID.X ;  /* 0x0000000000077919 */ /* 0x000e6e0000002500 */
[----:B------:R-:W2:Y:S01]  /*0020*/  LDC.64 R4, c[0x4][0x8] ;  /* 0x01000200ff047b82 */ /* 0x000ea20000000a00 */
[----:B------:R-:W1:Y:S01]  /*0030*/  LDCU UR6, c[0x0][0x360] ;  /* 0x00006c00ff0677ac */ /* 0x000e620008000800 */
[----:B------:R-:W1:Y:S01]  /*0040*/  S2R R0, SR_TID.X ;  /* 0x0000000000007919 */ /* 0x000e620000002100 */
[----:B------:R-:W3:Y:S01]  /*0050*/  LDCU.64 UR4, c[0x0][0x358] ;  /* 0x00006b00ff0477ac */ /* 0x000ee20008000a00 */
[----:B-1----:R-:W-:-:S04]  /*0060*/  IMAD R7, R7, UR6, R0 ;  /* 0x0000000607077c24 */ /* 0x002fc8000f8e0200 */
[C---:B--2---:R-:W-:Y:S01]  /*0070*/  IMAD.WIDE.U32 R2, R7.reuse, 0x4, R4 ;  /* 0x0000000407027825 */ /* 0x044fe200078e0004 */
[----:B------:R-:W-:-:S04]  /*0080*/  IADD3 R9, PT, PT, -R7, 0x3ff, RZ ;  /* 0x000003ff07097810 */ /* 0x000fc80007ffe1ff */
[----:B---3--:R1:W-:Y:S01]  /*0090*/  STG.E desc[UR4][R2.64], R7 ;  /* 0x0000000702007986 */ /* 0x0083e2000c101904 */
[----:B------:R-:W-:Y:S01]  /*00a0*/  IMAD.WIDE.U32 R4, R9, 0x4, R4 ;  /* 0x0000000409047825 */ /* 0x000fe200078e0004 */
[----:B------:R-:W-:Y:S06]  /*00b0*/  BAR.SYNC.DEFER_BLOCKING 0x0 ;  /* 0x0000000000007b1d */ /* 0x000fec0000010000 */
[----:B------:R-:W2:Y:S02]  /*00c0*/  LDG.E R4, desc[UR4][R4.64] ;  /* 0x0000000404047981 */ /* 0x000ea4000c1e1900 */
[----:B--2---:R-:W-:-:S13]  /*00d0*/  ISETP.NE.AND P0, PT, R4, R9, PT ;  /* 0x000000090400720c */ /* 0x004fda0003f05270 */
[----:B01----:R-:W-:Y:S05]  /*00e0*/  @!P0 EXIT ;  /* 0x000000000000894d */ /* 0x003fea0003800000 */
[----:B------:R-:W-:Y:S01]  /*00f0*/  MOV R0, 0x0 ;  /* 0x0000000000007802 */ /* 0x000fe20000000f00 */
[----:B------:R-:W0:Y:S01]  /*0100*/  LDCU.64 UR4, c[0x4][0x18] ;  /* 0x01000300ff0477ac */ /* 0x000e220008000a00 */
[----:B------:R-:W-:Y:S02]  /*0110*/  CS2R R6, SRZ ;  /* 0x0000000000067805 */ /* 0x000fe4000001ff00 */
[----:B------:R1:W2:Y:S01]  /*0120*/  LDC.64 R2, c[0x4][R0] ;  /* 0x0100000000027b82 */ /* 0x0002a20000000a00 */
[----:B0-----:R-:W-:Y:S02]  /*0130*/  IMAD.U32 R4, RZ, RZ, UR4 ;  /* 0x00000004ff047e24 */ /* 0x001fe4000f8e00ff */
[----:B-1----:R-:W-:-:S07]  /*0140*/  IMAD.U32 R5, RZ, RZ, UR5 ;  /* 0x00000005ff057e24 */ /* 0x002fce000f8e00ff */
[----:B------:R-:W-:-:S07]  /*0150*/  LEPC R20, `(.L_x_5) ;  /* 0x000000001014794e */ /* 0x000fce0000000000 */
[----:B--2---:R-:W-:Y:S05]  /*0160*/  CALL.ABS.NOINC R2 ;  /* 0x0000000002007343 */ /* 0x004fea0003c00000 */
.L_x_5:
[----:B------:R-:W-:Y:S05]  /*0170*/  EXIT ;  /* 0x000000000000794d */ /* 0x000fea0003800000 */
.L_x_6:
        /* <DEDUP_REMOVED lines=16> */
.L_x_9:


//--------------------- .nv.global.init           --------------------------
	.section	.nv.global.init,"aw",@progbits
.nv.global.init:
	.type		$str$1,@object
	.size		$str$1,($str - $str$1)
$str$1:
        /*0000*/ 	.byte	0x54, 0x68, 0x69, 0x73, 0x20, 0x69, 0x73, 0x20, 0x62, 0x65, 0x66, 0x6f, 0x72, 0x65, 0x3a, 0x20
        /*0010*/ 	.byte	0x25, 0x64, 0x0a, 0x00
	.type		$str,@object
	.size		$str,($str$2 - $str)
$str:
        /*0014*/ 	.byte	0x45, 0x72, 0x72, 0x6f, 0x72, 0x3a, 0x20, 0x54, 0x68, 0x65, 0x72, 0x65, 0x20, 0x69, 0x73, 0x20
        /*0024*/ 	.byte	0x6e, 0x6f, 0x20, 0x67, 0x6c, 0x6f, 0x62, 0x61, 0x6c, 0x20, 0x62, 0x61, 0x72, 0x72, 0x69, 0x65
        /*0034*/ 	.byte	0x72, 0x2e, 0x0a, 0x00
	.type		$str$2,@object
	.size		$str$2,(.L_4 - $str$2)
$str$2:
        /*0038*/ 	.byte	0x54, 0x68, 0x69, 0x73, 0x20, 0x69, 0x73, 0x20, 0x61, 0x66, 0x74, 0x65, 0x72, 0x20, 0x74, 0x68
        /*0048*/ 	.byte	0x65, 0x20, 0x67, 0x6c, 0x6f, 0x62, 0x61, 0x6c, 0x20, 0x62, 0x61, 0x72, 0x72, 0x69, 0x65, 0x72
        /*0058*/ 	.byte	0x3a, 0x20, 0x25, 0x64, 0x0a, 0x00
.L_4:


//--------------------- .nv.shared.reserved.0     --------------------------
	.section	.nv.shared.reserved.0,"aw",@nobits
	.weak		__nv_reservedSMEM_offset_0_alias
	.size		__nv_reservedSMEM_offset_0_alias, 0, 64
	.other		__nv_reservedSMEM_offset_0_alias,@"STO_CUDA_RESERVED_SHARED STV_DEFAULT"
__nv_reservedSMEM_offset_0_alias:
	.zero		0
	.zero		64


//--------------------- .nv.global                --------------------------
	.section	.nv.global,"aw",@nobits
	.align	4
.nv.global:
	.type		k2counter,@object
	.size		k2counter,(binary - k2counter)
k2counter:
	.zero		4
	.type		binary,@object
	.size		binary,(.L_0 - binary)
binary:
	.zero		4096
.L_0:


//--------------------- .nv.constant0._Z2K2v      --------------------------
	.section	.nv.constant0._Z2K2v,"a",@progbits
	.sectionflags	@""
	.align	4
.nv.constant0._Z2K2v:
	.zero		896


//--------------------- .nv.constant0._Z6K2initv  --------------------------
	.section	.nv.constant0._Z6K2initv,"a",@progbits
	.sectionflags	@""
	.align	4
.nv.constant0._Z6K2initv:
	.zero		896


//--------------------- .nv.constant0._Z1Kv       --------------------------
	.section	.nv.constant0._Z1Kv,"a",@progbits
	.sectionflags	@""
	.align	4
.nv.constant0._Z1Kv:
	.zero		896


//--------------------- SYMBOLS --------------------------

	.type		.nv.reservedSmem.offset0,@object
	.size		.nv.reservedSmem.offset0,0x4
	.type		vprintf,@function
